	.headerflags	@"EF_CUDA_TEXMODE_UNIFIED EF_CUDA_64BIT_ADDRESS EF_CUDA_ACCELERATORS EF_CUDA_SM90 EF_CUDA_VIRTUAL_SM(EF_CUDA_SM90)"
	.elftype	@"ET_EXEC"


//--------------------- .nv.info                  --------------------------
	.section	.nv.info,"",@"SHT_CUDA_INFO"
	.align	4


	//----- nvinfo : EIATTR_REGCOUNT
	.align		4
        /*0000*/ 	.byte	0x04, 0x2f
        /*0002*/ 	.short	(.L_1 - .L_0)
	.align		4
.L_0:
        /*0004*/ 	.word	index@(triton_poi_fused_relu_threshold_backward_1)
        /*0008*/ 	.word	0x0000000e


	//----- nvinfo : EIATTR_MIN_STACK_SIZE
	.align		4
.L_1:
        /*000c*/ 	.byte	0x04, 0x12
        /*000e*/ 	.short	(.L_3 - .L_2)
	.align		4
.L_2:
        /*0010*/ 	.word	index@(triton_poi_fused_relu_threshold_backward_1)
        /*0014*/ 	.word	0x00000000


	//----- nvinfo : EIATTR_FRAME_SIZE
	.align		4
.L_3:
        /*0018*/ 	.byte	0x04, 0x11
        /*001a*/ 	.short	(.L_5 - .L_4)
	.align		4
.L_4:
        /*001c*/ 	.word	index@(triton_poi_fused_relu_threshold_backward_1)
        /*0020*/ 	.word	0x00000000


	//----- nvinfo : EIATTR_MIN_STACK_SIZE
	.align		4
.L_5:
        /*0024*/ 	.byte	0x04, 0x12
        /*0026*/ 	.short	(.L_7 - .L_6)
	.align		4
.L_6:
        /*0028*/ 	.word	index@(triton_poi_fused_relu_threshold_backward_1)
        /*002c*/ 	.word	0x00000000
.L_7:


//--------------------- .nv.info.triton_poi_fused_relu_threshold_backward_1 --------------------------
	.section	.nv.info.triton_poi_fused_relu_threshold_backward_1,"",@"SHT_CUDA_INFO"
	.sectionflags	@""
	.align	4


	//----- nvinfo : EIATTR_CUDA_API_VERSION
	.align		4
        /*0000*/ 	.byte	0x04, 0x37
        /*0002*/ 	.short	(.L_9 - .L_8)
.L_8:
        /*0004*/ 	.word	0x0000007c


	//----- nvinfo : EIATTR_KPARAM_INFO
	.align		4
.L_9:
        /*0008*/ 	.byte	0x04, 0x17
        /*000a*/ 	.short	(.L_11 - .L_10)
.L_10:
        /*000c*/ 	.word	0x00000000
        /*0010*/ 	.short	0x0003
        /*0012*/ 	.short	0x0018
        /*0014*/ 	.byte	0x00, 0xf0, 0x11, 0x00


	//----- nvinfo : EIATTR_KPARAM_INFO
	.align		4
.L_11:
        /*0018*/ 	.byte	0x04, 0x17
        /*001a*/ 	.short	(.L_13 - .L_12)
.L_12:
        /*001c*/ 	.word	0x00000000
        /*0020*/ 	.short	0x0002
        /*0022*/ 	.short	0x0010
        /*0024*/ 	.byte	0x00, 0xf4, 0x21, 0x00


	//----- nvinfo : EIATTR_KPARAM_INFO
	.align		4
.L_13:
        /*0028*/ 	.byte	0x04, 0x17
        /*002a*/ 	.short	(.L_15 - .L_14)
.L_14:
        /*002c*/ 	.word	0x00000000
        /*0030*/ 	.short	0x0001
        /*0032*/ 	.short	0x0008
        /*0034*/ 	.byte	0x00, 0xf4, 0x21, 0x00


	//----- nvinfo : EIATTR_KPARAM_INFO
	.align		4
.L_15:
        /*0038*/ 	.byte	0x04, 0x17
        /*003a*/ 	.short	(.L_17 - .L_16)
.L_16:
        /*003c*/ 	.word	0x00000000
        /*0040*/ 	.short	0x0000
        /*0042*/ 	.short	0x0000
        /*0044*/ 	.byte	0x00, 0xf4, 0x21, 0x00


	//----- nvinfo : EIATTR_SPARSE_MMA_MASK
	.align		4
.L_17:
        /*0048*/ 	.byte	0x03, 0x50
        /*004a*/ 	.short	0x0000


	//----- nvinfo : EIATTR_MAXREG_COUNT
	.align		4
        /*004c*/ 	.byte	0x03, 0x1b
        /*004e*/ 	.short	0x00ff


	//----- nvinfo : EIATTR_EXIT_INSTR_OFFSETS
	.align		4
        /*0050*/ 	.byte	0x04, 0x1c
        /*0052*/ 	.short	(.L_19 - .L_18)


	//   ....[0]....
.L_18:
        /*0054*/ 	.word	0x00000250


	//   ....[1]....
        /*0058*/ 	.word	0x00000270


	//----- nvinfo : EIATTR_REQNTID
	.align		4
.L_19:
        /*005c*/ 	.byte	0x04, 0x10
        /*005e*/ 	.short	(.L_21 - .L_20)
.L_20:
        /*0060*/ 	.word	0x00000080
        /*0064*/ 	.word	0x00000001
        /*0068*/ 	.word	0x00000001


	//----- nvinfo : EIATTR_CBANK_PARAM_SIZE
	.align		4
.L_21:
        /*006c*/ 	.byte	0x03, 0x19
        /*006e*/ 	.short	0x001c


	//----- nvinfo : EIATTR_PARAM_CBANK
	.align		4
        /*0070*/ 	.byte	0x04, 0x0a
        /*0072*/ 	.short	(.L_23 - .L_22)
	.align		4
.L_22:
        /*0074*/ 	.word	index@(.nv.constant0.triton_poi_fused_relu_threshold_backward_1)
        /*0078*/ 	.short	0x0210
        /*007a*/ 	.short	0x001c


	//----- nvinfo : EIATTR_SW_WAR
	.align		4
.L_23:
        /*007c*/ 	.byte	0x04, 0x36
        /*007e*/ 	.short	(.L_25 - .L_24)
.L_24:
        /*0080*/ 	.word	0x00000008
.L_25:


//--------------------- .nv.callgraph             --------------------------
	.section	.nv.callgraph,"",@"SHT_CUDA_CALLGRAPH"
	.align	4
	.sectionentsize	8
	.align		4
        /*0000*/ 	.word	0x00000000
	.align		4
        /*0004*/ 	.word	0xffffffff
	.align		4
        /*0008*/ 	.word	0x00000000
	.align		4
        /*000c*/ 	.word	0xfffffffe
	.align		4
        /*0010*/ 	.word	0x00000000
	.align		4
        /*0014*/ 	.word	0xfffffffd
	.align		4
        /*0018*/ 	.word	0x00000000
	.align		4
        /*001c*/ 	.word	0xfffffffc


//--------------------- .text.triton_poi_fused_relu_threshold_backward_1 --------------------------
	.section	.text.triton_poi_fused_relu_threshold_backward_1,"ax",@progbits
	.align	128
        .global         triton_poi_fused_relu_threshold_backward_1
        .type           triton_poi_fused_relu_threshold_backward_1,@function
        .size           triton_poi_fused_relu_threshold_backward_1,(.L_x_1 - triton_poi_fused_relu_threshold_backward_1)
        .other          triton_poi_fused_relu_threshold_backward_1,@"STO_CUDA_ENTRY STV_DEFAULT"
triton_poi_fused_relu_threshold_backward_1:
.text.triton_poi_fused_relu_threshold_backward_1:
[----:B------:R-:W0:Y:S02]  /*0000*/  LDC R1, c[0x0][0x28] ;  /* 0x00000a00ff017b82 */ /* 0x000e240000000800 */
[----:B------:R-:W1:Y:S01]  /*0010*/  S2R R0, SR_TID.X ;  /* 0x0000000000007919 */ /* 0x000e620000002100 */
[----:B------:R-:W2:Y:S01]  /*0020*/  LDC.64 R4, c[0x0][0x218] ;  /* 0x00008600ff047b82 */ /* 0x000ea20000000a00 */
[----:B------:R-:W-:Y:S01]  /*0030*/  IMAD.MOV.U32 R11, RZ, RZ, RZ ;  /* 0x000000ffff0b7224 */ /* 0x000fe200078e00ff */
[----:B------:R-:W-:Y:S01]  /*0040*/  ULDC.64 UR4, c[0x0][0x208] ;  /* 0x0000820000047ab9 */ /* 0x000fe20000000a00 */
[----:B------:R-:W3:Y:S01]  /*0050*/  S2R R7, SR_CTAID.X ;  /* 0x0000000000077919 */ /* 0x000ee20000002500 */
[----:B------:R-:W-:-:S04]  /*0060*/  ULDC.64 UR6, c[0x0][0x220] ;  /* 0x0000880000067ab9 */ /* 0x000fc80000000a00 */
[----:B------:R-:W4:Y:S01]  /*0070*/  LDC.64 R2, c[0x0][0x210] ;  /* 0x00008400ff027b82 */ /* 0x000f220000000a00 */
[----:B-1----:R-:W-:Y:S01]  /*0080*/  IMAD.SHL.U32 R0, R0, 0x2, RZ ;  /* 0x0000000200007824 */ /* 0x002fe200078e00ff */
[----:B---3--:R-:W-:-:S04]  /*0090*/  SHF.R.S32.HI R6, RZ, 0x17, R7 ;  /* 0x00000017ff067819 */ /* 0x008fc80000011407 */
[----:B------:R-:W-:-:S05]  /*00a0*/  LOP3.LUT R0, R0, 0xfe, RZ, 0xc0, !PT ;  /* 0x000000fe00007812 */ /* 0x000fca00078ec0ff */
[----:B------:R-:W-:Y:S01]  /*00b0*/  IMAD R7, R7, 0x100, R0 ;  /* 0x0000010007077824 */ /* 0x000fe200078e0200 */
[----:B------:R-:W-:-:S03]  /*00c0*/  SGXT R0, R6, 0x1 ;  /* 0x000000010600781a */ /* 0x000fc60000000200 */
[C---:B----4-:R-:W-:Y:S01]  /*00d0*/  IMAD.WIDE R2, R7.reuse, 0x4, R2 ;  /* 0x0000000407027825 */ /* 0x050fe200078e0202 */
[----:B------:R-:W-:Y:S02]  /*00e0*/  LEA.HI R0, R0, R7, RZ, 0x6 ;  /* 0x0000000700007211 */ /* 0x000fe400078f30ff */
[----:B------:R-:W-:Y:S02]  /*00f0*/  ISETP.GE.AND P0, PT, R7, 0x100, PT ;  /* 0x000001000700780c */ /* 0x000fe40003f06270 */
[----:B------:R-:W-:Y:S01]  /*0100*/  SHF.R.S32.HI R9, RZ, 0x6, R0 ;  /* 0x00000006ff097819 */ /* 0x000fe20000011400 */
[----:B------:R-:W-:-:S04]  /*0110*/  IMAD.MOV.U32 R0, RZ, RZ, RZ ;  /* 0x000000ffff007224 */ /* 0x000fc800078e00ff */
[----:B--2---:R-:W-:Y:S01]  /*0120*/  IMAD.WIDE R4, R9, 0x4, R4 ;  /* 0x0000000409047825 */ /* 0x004fe200078e0204 */
[----:B------:R-:W-:-:S05]  /*0130*/  CS2R R8, SRZ ;  /* 0x0000000000087805 */ /* 0x000fca000001ff00 */
[----:B------:R-:W2:Y:S04]  /*0140*/  @!P0 LDG.E.EL R11, desc[UR4][R4.64] ;  /* 0x00000004040b8981 */ /* 0x000ea8000c2e1900 */
[----:B------:R-:W2:Y:S04]  /*0150*/  @!P0 LDG.E.64 R8, desc[UR4][R2.64] ;  /* 0x0000000402088981 */ /* 0x000ea8000c1e1b00 */
[----:B------:R-:W3:Y:S01]  /*0160*/  @!P0 LDG.E.EL R0, desc[UR4][R4.64] ;  /* 0x0000000404008981 */ /* 0x000ee2000c2e1900 */
[----:B--2---:R-:W-:Y:S01]  /*0170*/  FSETP.GEU.AND P2, PT, R8, -R11, PT ;  /* 0x8000000b0800720b */ /* 0x004fe20003f4e000 */
[----:B------:R-:W-:Y:S01]  /*0180*/  FADD R8, R11, R8 ;  /* 0x000000080b087221 */ /* 0x000fe20000000000 */
[----:B---3--:R-:W-:Y:S01]  /*0190*/  FADD R6, R0, R9 ;  /* 0x0000000900067221 */ /* 0x008fe20000000000 */
[----:B------:R-:W-:-:S03]  /*01a0*/  FSETP.GEU.AND P1, PT, R9, -R0, PT ;  /* 0x800000000900720b */ /* 0x000fc60003f2e000 */
[----:B------:R-:W-:Y:S02]  /*01b0*/  FSEL R8, R8, RZ, P2 ;  /* 0x000000ff08087208 */ /* 0x000fe40001000000 */
[----:B------:R-:W-:Y:S02]  /*01c0*/  FSEL R9, R6, RZ, P1 ;  /* 0x000000ff06097208 */ /* 0x000fe40000800000 */
[----:B------:R-:W-:Y:S02]  /*01d0*/  FSETP.GTU.AND P3, PT, R8, RZ, PT ;  /* 0x000000ff0800720b */ /* 0x000fe40003f6c000 */
[----:B------:R-:W-:Y:S02]  /*01e0*/  FSETP.GTU.AND P2, PT, R9, RZ, PT ;  /* 0x000000ff0900720b */ /* 0x000fe40003f4c000 */
[----:B------:R-:W-:Y:S02]  /*01f0*/  IADD3 R6, P1, R7, UR6, RZ ;  /* 0x0000000607067c10 */ /* 0x000fe4000ff3e0ff */
[----:B------:R-:W-:-:S02]  /*0200*/  SEL R0, RZ, 0x1, P3 ;  /* 0x00000001ff007807 */ /* 0x000fc40001800000 */
[----:B------:R-:W-:Y:S01]  /*0210*/  SEL R5, RZ, 0x100, P2 ;  /* 0x00000100ff057807 */ /* 0x000fe20001000000 */
[----:B------:R1:W-:Y:S01]  /*0220*/  @!P0 STG.E.64 desc[UR4][R2.64], R8 ;  /* 0x0000000802008986 */ /* 0x0003e2000c101b04 */
[----:B------:R-:W-:-:S03]  /*0230*/  LEA.HI.X.SX32 R7, R7, UR7, 0x1, P1 ;  /* 0x0000000707077c11 */ /* 0x000fc600088f0eff */
[----:B------:R-:W-:Y:S01]  /*0240*/  IMAD.IADD R5, R0, 0x1, R5 ;  /* 0x0000000100057824 */ /* 0x000fe200078e0205 */
[----:B------:R-:W-:Y:S06]  /*0250*/  @P0 EXIT ;  /* 0x000000000000094d */ /* 0x000fec0003800000 */
[----:B------:R-:W-:Y:S01]  /*0260*/  STG.E.U16 desc[UR4][R6.64], R5 ;  /* 0x0000000506007986 */ /* 0x000fe2000c101504 */
[----:B------:R-:W-:Y:S05]  /*0270*/  EXIT ;  /* 0x000000000000794d */ /* 0x000fea0003800000 */
.L_x_0:
[----:B------:R-:W-:-:S00]  /*0280*/  BRA `(.L_x_0) ;  /* 0xfffffffc00fc7947 */ /* 0x000fc0000383ffff */
[----:B------:R-:W-:-:S00]  /*0290*/  NOP ;  /* 0x0000000000007918 */ /* 0x000fc00000000000 */
        /* <DEDUP_REMOVED lines=14> */
.L_x_1:


//--------------------- .nv.constant0.triton_poi_fused_relu_threshold_backward_1 --------------------------
	.section	.nv.constant0.triton_poi_fused_relu_threshold_backward_1,"a",@progbits
	.sectionflags	@""
	.align	4
.nv.constant0.triton_poi_fused_relu_threshold_backward_1:
	.zero		556
